//
// Generated by NVIDIA NVVM Compiler
//
// Compiler Build ID: CL-36424714
// Cuda compilation tools, release 13.0, V13.0.88
// Based on NVVM 20.0.0
//

.version 9.0
.target sm_100
.address_size 64

	// .globl	_Z16get_pixel_colourPfP7CamData

.visible .entry _Z16get_pixel_colourPfP7CamData(
	.param .u64 .ptr .align 1 _Z16get_pixel_colourPfP7CamData_param_0,
	.param .u64 .ptr .align 1 _Z16get_pixel_colourPfP7CamData_param_1
)
{
	.reg .pred 	%p<4>;
	.reg .b32 	%r<14>;
	.reg .b32 	%f<48>;
	.reg .b64 	%rd<7>;

	ld.param.u64 	%rd2, [_Z16get_pixel_colourPfP7CamData_param_0];
	ld.param.u64 	%rd3, [_Z16get_pixel_colourPfP7CamData_param_1];
	cvta.to.global.u64 	%rd1, %rd3;
	mov.u32 	%r4, %tid.x;
	mov.u32 	%r5, %ctaid.x;
	mov.u32 	%r6, %ntid.x;
	mad.lo.s32 	%r1, %r5, %r6, %r4;
	mov.u32 	%r7, %tid.y;
	mov.u32 	%r8, %ctaid.y;
	mov.u32 	%r9, %ntid.y;
	mad.lo.s32 	%r2, %r8, %r9, %r7;
	ld.global.u32 	%r3, [%rd1+36];
	setp.ge.s32 	%p1, %r1, %r3;
	@%p1 bra 	$L__BB0_3;
	ld.global.u32 	%r10, [%rd1+40];
	setp.ge.s32 	%p2, %r2, %r10;
	@%p2 bra 	$L__BB0_3;
	mad.lo.s32 	%r11, %r3, %r2, %r1;
	mul.lo.s32 	%r12, %r11, 3;
	cvt.rn.f32.s32 	%f1, %r1;
	ld.global.f32 	%f2, [%rd1+28];
	neg.s32 	%r13, %r2;
	cvt.rn.f32.s32 	%f3, %r13;
	ld.global.f32 	%f4, [%rd1+32];
	ld.global.f32 	%f5, [%rd1+12];
	fma.rn.f32 	%f6, %f2, %f1, %f5;
	ld.global.f32 	%f7, [%rd1+16];
	fma.rn.f32 	%f8, %f4, %f3, %f7;
	ld.global.f32 	%f9, [%rd1+20];
	add.f32 	%f10, %f9, 0f00000000;
	ld.global.f32 	%f11, [%rd1];
	ld.global.f32 	%f12, [%rd1+4];
	ld.global.f32 	%f13, [%rd1+8];
	sub.f32 	%f14, %f6, %f11;
	sub.f32 	%f15, %f8, %f12;
	sub.f32 	%f16, %f10, %f13;
	mul.f32 	%f17, %f15, %f15;
	fma.rn.f32 	%f18, %f14, %f14, %f17;
	fma.rn.f32 	%f19, %f16, %f16, %f18;
	sqrt.rn.f32 	%f20, %f19;
	div.rn.f32 	%f21, %f14, %f20;
	div.rn.f32 	%f22, %f15, %f20;
	div.rn.f32 	%f23, %f16, %f20;
	mov.f32 	%f24, 0f00000000;
	sub.f32 	%f25, %f24, %f11;
	sub.f32 	%f26, %f24, %f12;
	mov.f32 	%f27, 0f40000000;
	sub.f32 	%f28, %f27, %f13;
	mul.f32 	%f29, %f22, %f22;
	fma.rn.f32 	%f30, %f21, %f21, %f29;
	fma.rn.f32 	%f31, %f23, %f23, %f30;
	mul.f32 	%f32, %f21, 0fC0000000;
	add.f32 	%f33, %f22, %f22;
	add.f32 	%f34, %f23, %f23;
	mul.f32 	%f35, %f25, %f32;
	mul.f32 	%f36, %f26, %f33;
	mul.f32 	%f37, %f28, %f34;
	sub.f32 	%f38, %f35, %f36;
	sub.f32 	%f39, %f38, %f37;
	mul.f32 	%f40, %f26, %f26;
	fma.rn.f32 	%f41, %f25, %f25, %f40;
	fma.rn.f32 	%f42, %f28, %f28, %f41;
	add.f32 	%f43, %f42, 0fBF800000;
	mul.f32 	%f44, %f31, 0fC0800000;
	mul.f32 	%f45, %f43, %f44;
	fma.rn.f32 	%f46, %f39, %f39, %f45;
	setp.ltu.f32 	%p3, %f46, 0f00000000;
	selp.f32 	%f47, 0f00000000, 0f3F800000, %p3;
	cvta.to.global.u64 	%rd4, %rd2;
	mul.wide.s32 	%rd5, %r12, 4;
	add.s64 	%rd6, %rd4, %rd5;
	st.global.f32 	[%rd6], %f47;
	st.global.f32 	[%rd6+4], %f47;
	st.global.f32 	[%rd6+8], %f47;
$L__BB0_3:
	ret;

}


// ===== COMPILED SASS (sm_100) =====

	.target	sm_100

	.elftype	@"ET_EXEC"


//--------------------- .note.nv.tkinfo           --------------------------
	.section	.note.nv.tkinfo,"",@"SHT_NOTE"
	.sectionflags	@"SHF_NOTE_NV_TKINFO"
	.tkinfo
        /*0018*/ 	.word	0x00000002
        /*0030*/ 	.string	""
        /*0030*/ 	.string	"ptxas"
        /*0030*/ 	.string	"Cuda compilation tools, release 13.0, V13.0.88"
        /*0030*/ 	.string	"Build cuda_13.0.r13.0/compiler.36424714_0"
        /*0030*/ 	.string	"-arch sm_100 -m 64 "



//--------------------- .note.nv.cuinfo           --------------------------
	.section	.note.nv.cuinfo,"",@"SHT_NOTE"
	.sectionflags	@"SHF_NOTE_NV_CUINFO"
        /*0018*/ 	.short	0x0002
        /*001a*/ 	.short	0x0064
        /*001c*/ 	.short	0x0082
	.zero		2


//--------------------- .nv.info                  --------------------------
	.section	.nv.info,"",@"SHT_CUDA_INFO"
	.align	4


	//----- nvinfo : EIATTR_REGCOUNT
	.align		4
        /*0000*/ 	.byte	0x04, 0x2f
        /*0002*/ 	.short	(.L_1 - .L_0)
	.align		4
.L_0:
        /*0004*/ 	.word	index@(_Z16get_pixel_colourPfP7CamData)
        /*0008*/ 	.word	0x00000016


	//----- nvinfo : EIATTR_FRAME_SIZE
	.align		4
.L_1:
        /*000c*/ 	.byte	0x04, 0x11
        /*000e*/ 	.short	(.L_3 - .L_2)
	.align		4
.L_2:
        /*0010*/ 	.word	index@($__internal_1_$__cuda_sm3x_div_rn_noftz_f32_slowpath)
        /*0014*/ 	.word	0x00000000


	//----- nvinfo : EIATTR_FRAME_SIZE
	.align		4
.L_3:
        /*0018*/ 	.byte	0x04, 0x11
        /*001a*/ 	.short	(.L_5 - .L_4)
	.align		4
.L_4:
        /*001c*/ 	.word	index@($__internal_0_$__cuda_sm20_sqrt_rn_f32_slowpath)
        /*0020*/ 	.word	0x00000000


	//----- nvinfo : EIATTR_FRAME_SIZE
	.align		4
.L_5:
        /*0024*/ 	.byte	0x04, 0x11
        /*0026*/ 	.short	(.L_7 - .L_6)
	.align		4
.L_6:
        /*0028*/ 	.word	index@(_Z16get_pixel_colourPfP7CamData)
        /*002c*/ 	.word	0x00000000


	//----- nvinfo : EIATTR_MIN_STACK_SIZE
	.align		4
.L_7:
        /*0030*/ 	.byte	0x04, 0x12
        /*0032*/ 	.short	(.L_9 - .L_8)
	.align		4
.L_8:
        /*0034*/ 	.word	index@(_Z16get_pixel_colourPfP7CamData)
        /*0038*/ 	.word	0x00000000
.L_9:


//--------------------- .nv.compat                --------------------------
	.section	.nv.compat,"",@"SHT_CUDA_COMPAT_INFO"
	.align	4
        /*0000*/ 	.byte	0x02, 0x09, 0x00, 0x00, 0x02, 0x02, 0x01, 0x00, 0x02, 0x05, 0x05, 0x00, 0x03, 0x07, 0x01, 0x01
        /*0010*/ 	.byte	0x02, 0x03, 0x00, 0x00, 0x02, 0x06, 0x01, 0x00, 0x04, 0x0b, 0x08, 0x00, 0x01, 0x00, 0x00, 0x00
        /*0020*/ 	.byte	0x00, 0x00, 0x00, 0x00


//--------------------- .nv.info._Z16get_pixel_colourPfP7CamData --------------------------
	.section	.nv.info._Z16get_pixel_colourPfP7CamData,"",@"SHT_CUDA_INFO"
	.sectionflags	@""
	.align	4


	//----- nvinfo : EIATTR_CUDA_API_VERSION
	.align		4
        /*0000*/ 	.byte	0x04, 0x37
        /*0002*/ 	.short	(.L_11 - .L_10)
.L_10:
        /*0004*/ 	.word	0x00000082


	//----- nvinfo : EIATTR_KPARAM_INFO
	.align		4
.L_11:
        /*0008*/ 	.byte	0x04, 0x17
        /*000a*/ 	.short	(.L_13 - .L_12)
.L_12:
        /*000c*/ 	.word	0x00000000
        /*0010*/ 	.short	0x0001
        /*0012*/ 	.short	0x0008
        /*0014*/ 	.byte	0x00, 0xf5, 0x21, 0x00


	//----- nvinfo : EIATTR_KPARAM_INFO
	.align		4
.L_13:
        /*0018*/ 	.byte	0x04, 0x17
        /*001a*/ 	.short	(.L_15 - .L_14)
.L_14:
        /*001c*/ 	.word	0x00000000
        /*0020*/ 	.short	0x0000
        /*0022*/ 	.short	0x0000
        /*0024*/ 	.byte	0x00, 0xf5, 0x21, 0x00


	//----- nvinfo : EIATTR_SPARSE_MMA_MASK
	.align		4
.L_15:
        /*0028*/ 	.byte	0x03, 0x50
        /*002a*/ 	.short	0x0000


	//----- nvinfo : EIATTR_MAXREG_COUNT
	.align		4
        /*002c*/ 	.byte	0x03, 0x1b
        /*002e*/ 	.short	0x00ff


	//----- nvinfo : EIATTR_MERCURY_ISA_VERSION
	.align		4
        /*0030*/ 	.byte	0x03, 0x5f
        /*0032*/ 	.short	0x0101


	//----- nvinfo : EIATTR_VRC_CTA_INIT_COUNT
	.align		4
        /*0034*/ 	.byte	0x02, 0x4a
	.zero		1
	.zero		1


	//----- nvinfo : EIATTR_EXIT_INSTR_OFFSETS
	.align		4
        /*0038*/ 	.byte	0x04, 0x1c
        /*003a*/ 	.short	(.L_17 - .L_16)


	//   ....[0]....
.L_16:
        /*003c*/ 	.word	0x000000d0


	//   ....[1]....
        /*0040*/ 	.word	0x00000100


	//   ....[2]....
        /*0044*/ 	.word	0x00000770


	//----- nvinfo : EIATTR_CRS_STACK_SIZE
	.align		4
.L_17:
        /*0048*/ 	.byte	0x04, 0x1e
        /*004a*/ 	.short	(.L_19 - .L_18)
.L_18:
        /*004c*/ 	.word	0x00000000


	//----- nvinfo : EIATTR_CBANK_PARAM_SIZE
	.align		4
.L_19:
        /*0050*/ 	.byte	0x03, 0x19
        /*0052*/ 	.short	0x0010


	//----- nvinfo : EIATTR_PARAM_CBANK
	.align		4
        /*0054*/ 	.byte	0x04, 0x0a
        /*0056*/ 	.short	(.L_21 - .L_20)
	.align		4
.L_20:
        /*0058*/ 	.word	index@(.nv.constant0._Z16get_pixel_colourPfP7CamData)
        /*005c*/ 	.short	0x0380
        /*005e*/ 	.short	0x0010


	//----- nvinfo : EIATTR_SW_WAR
	.align		4
.L_21:
        /*0060*/ 	.byte	0x04, 0x36
        /*0062*/ 	.short	(.L_23 - .L_22)
.L_22:
        /*0064*/ 	.word	0x00000008
.L_23:


//--------------------- .nv.callgraph             --------------------------
	.section	.nv.callgraph,"",@"SHT_CUDA_CALLGRAPH"
	.align	4
	.sectionentsize	8
	.align		4
        /*0000*/ 	.word	0x00000000
	.align		4
        /*0004*/ 	.word	0xffffffff
	.align		4
        /*0008*/ 	.word	0x00000000
	.align		4
        /*000c*/ 	.word	0xfffffffe
	.align		4
        /*0010*/ 	.word	0x00000000
	.align		4
        /*0014*/ 	.word	0xfffffffd
	.align		4
        /*0018*/ 	.word	0x00000000
	.align		4
        /*001c*/ 	.word	0xfffffffc


//--------------------- .text._Z16get_pixel_colourPfP7CamData --------------------------
	.section	.text._Z16get_pixel_colourPfP7CamData,"ax",@progbits
	.align	128
        .global         _Z16get_pixel_colourPfP7CamData
        .type           _Z16get_pixel_colourPfP7CamData,@function
        .size           _Z16get_pixel_colourPfP7CamData,(.L_x_23 - _Z16get_pixel_colourPfP7CamData)
        .other          _Z16get_pixel_colourPfP7CamData,@"STO_CUDA_ENTRY STV_DEFAULT"
_Z16get_pixel_colourPfP7CamData:
.text._Z16get_pixel_colourPfP7CamData:
[----:B------:R-:W-:Y:S08]  /*0000*/  LDC R1, c[0x0][0x37c] ;  /* 0x0000df00ff017b82 */ /* 0x000ff00000000800 */
[----:B------:R-:W0:Y:S01]  /*0010*/  LDC.64 R8, c[0x0][0x388] ;  /* 0x0000e200ff087b82 */ /* 0x000e220000000a00 */
[----:B------:R-:W0:Y:S02]  /*0020*/  LDCU.64 UR4, c[0x0][0x358] ;  /* 0x00006b00ff0477ac */ /* 0x000e240008000a00 */
[----:B0-----:R-:W2:Y:S05]  /*0030*/  LDG.E R4, desc[UR4][R8.64+0x24] ;  /* 0x0000240408047981 */ /* 0x001eaa000c1e1900 */
[----:B------:R-:W0:Y:S01]  /*0040*/  S2UR UR6, SR_CTAID.X ;  /* 0x00000000000679c3 */ /* 0x000e220000002500 */
[----:B------:R-:W0:Y:S01]  /*0050*/  S2R R11, SR_TID.X ;  /* 0x00000000000b7919 */ /* 0x000e220000002100 */
[----:B------:R-:W1:Y:S06]  /*0060*/  S2R R10, SR_TID.Y ;  /* 0x00000000000a7919 */ /* 0x000e6c0000002200 */
[----:B------:R-:W0:Y:S08]  /*0070*/  LDC R0, c[0x0][0x360] ;  /* 0x0000d800ff007b82 */ /* 0x000e300000000800 */
[----:B------:R-:W1:Y:S08]  /*0080*/  S2UR UR7, SR_CTAID.Y ;  /* 0x00000000000779c3 */ /* 0x000e700000002600 */
[----:B------:R-:W1:Y:S01]  /*0090*/  LDC R3, c[0x0][0x364] ;  /* 0x0000d900ff037b82 */ /* 0x000e620000000800 */
[----:B0-----:R-:W-:-:S02]  /*00a0*/  IMAD R11, R0, UR6, R11 ;  /* 0x00000006000b7c24 */ /* 0x001fc4000f8e020b */
[----:B-1----:R-:W-:-:S03]  /*00b0*/  IMAD R10, R3, UR7, R10 ;  /* 0x00000007030a7c24 */ /* 0x002fc6000f8e020a */
[----:B--2---:R-:W-:-:S13]  /*00c0*/  ISETP.GE.AND P0, PT, R11, R4, PT ;  /* 0x000000040b00720c */ /* 0x004fda0003f06270 */
[----:B------:R-:W-:Y:S05]  /*00d0*/  @P0 EXIT ;  /* 0x000000000000094d */ /* 0x000fea0003800000 */
[----:B------:R-:W2:Y:S02]  /*00e0*/  LDG.E R3, desc[UR4][R8.64+0x28] ;  /* 0x0000280408037981 */ /* 0x000ea4000c1e1900 */
[----:B--2---:R-:W-:-:S13]  /*00f0*/  ISETP.GE.AND P0, PT, R10, R3, PT ;  /* 0x000000030a00720c */ /* 0x004fda0003f06270 */
[----:B------:R-:W-:Y:S05]  /*0100*/  @P0 EXIT ;  /* 0x000000000000094d */ /* 0x000fea0003800000 */
[----:B------:R-:W2:Y:S04]  /*0110*/  LDG.E R13, desc[UR4][R8.64+0x20] ;  /* 0x00002004080d7981 */ /* 0x000ea8000c1e1900 */
[----:B------:R-:W2:Y:S04]  /*0120*/  LDG.E R17, desc[UR4][R8.64+0x10] ;  /* 0x0000100408117981 */ /* 0x000ea8000c1e1900 */
[----:B------:R-:W3:Y:S04]  /*0130*/  LDG.E R3, desc[UR4][R8.64+0x1c] ;  /* 0x00001c0408037981 */ /* 0x000ee8000c1e1900 */
[----:B------:R-:W3:Y:S04]  /*0140*/  LDG.E R15, desc[UR4][R8.64+0xc] ;  /* 0x00000c04080f7981 */ /* 0x000ee8000c1e1900 */
[----:B------:R-:W4:Y:S04]  /*0150*/  LDG.E R5, desc[UR4][R8.64+0x4] ;  /* 0x0000040408057981 */ /* 0x000f28000c1e1900 */
[----:B------:R-:W5:Y:S04]  /*0160*/  LDG.E R12, desc[UR4][R8.64+0x14] ;  /* 0x00001404080c7981 */ /* 0x000f68000c1e1900 */
[----:B------:R-:W5:Y:S04]  /*0170*/  LDG.E R6, desc[UR4][R8.64] ;  /* 0x0000000408067981 */ /* 0x000f68000c1e1900 */
[----:B------:R-:W5:Y:S01]  /*0180*/  LDG.E R7, desc[UR4][R8.64+0x8] ;  /* 0x0000080408077981 */ /* 0x000f62000c1e1900 */
[----:B------:R-:W-:Y:S01]  /*0190*/  IADD3 R2, PT, PT, -R10, RZ, RZ ;  /* 0x000000ff0a027210 */ /* 0x000fe20007ffe1ff */
[----:B------:R-:W-:Y:S01]  /*01a0*/  BSSY.RECONVERGENT B0, `(.L_x_0) ;  /* 0x000001a000007945 */ /* 0x000fe20003800200 */
[----:B------:R-:W-:-:S02]  /*01b0*/  I2FP.F32.S32 R0, R11 ;  /* 0x0000000b00007245 */ /* 0x000fc40000201400 */
[----:B------:R-:W-:-:S05]  /*01c0*/  I2FP.F32.S32 R2, R2 ;  /* 0x0000000200027245 */ /* 0x000fca0000201400 */
[----:B--2---:R-:W-:Y:S01]  /*01d0*/  FFMA R2, R2, R13, R17 ;  /* 0x0000000d02027223 */ /* 0x004fe20000000011 */
[----:B---3--:R-:W-:-:S03]  /*01e0*/  FFMA R3, R0, R3, R15 ;  /* 0x0000000300037223 */ /* 0x008fc6000000000f */
[----:B----4-:R-:W-:Y:S01]  /*01f0*/  FADD R0, R2, -R5 ;  /* 0x8000000502007221 */ /* 0x010fe20000000000 */
[----:B-----5:R-:W-:-:S03]  /*0200*/  FADD R2, RZ, R12 ;  /* 0x0000000cff027221 */ /* 0x020fc60000000000 */
[----:B------:R-:W-:Y:S01]  /*0210*/  FMUL R12, R0, R0 ;  /* 0x00000000000c7220 */ /* 0x000fe20000400000 */
[----:B------:R-:W-:Y:S01]  /*0220*/  FADD R3, R3, -R6 ;  /* 0x8000000603037221 */ /* 0x000fe20000000000 */
[----:B------:R-:W-:-:S03]  /*0230*/  FADD R2, R2, -R7 ;  /* 0x8000000702027221 */ /* 0x000fc60000000000 */
[----:B------:R-:W-:-:S04]  /*0240*/  FFMA R9, R3, R3, R12 ;  /* 0x0000000303097223 */ /* 0x000fc8000000000c */
[----:B------:R-:W-:-:S04]  /*0250*/  FFMA R9, R2, R2, R9 ;  /* 0x0000000202097223 */ /* 0x000fc80000000009 */
[----:B------:R0:W1:Y:S01]  /*0260*/  MUFU.RSQ R12, R9 ;  /* 0x00000009000c7308 */ /* 0x0000620000001400 */
[----:B------:R-:W-:-:S04]  /*0270*/  IADD3 R8, PT, PT, R9, -0xd000000, RZ ;  /* 0xf300000009087810 */ /* 0x000fc80007ffe0ff */
[----:B------:R-:W-:Y:S01]  /*0280*/  ISETP.GT.U32.AND P0, PT, R8, 0x727fffff, PT ;  /* 0x727fffff0800780c */ /* 0x000fe20003f04070 */
[----:B------:R-:W-:-:S04]  /*0290*/  IMAD R8, R10, R4, R11 ;  /* 0x000000040a087224 */ /* 0x000fc800078e020b */
[----:B------:R-:W-:-:S08]  /*02a0*/  IMAD R8, R8, 0x3, RZ ;  /* 0x0000000308087824 */ /* 0x000fd000078e02ff */
[----:B01----:R-:W-:Y:S05]  /*02b0*/  @!P0 BRA `(.L_x_1) ;  /* 0x0000000000108947 */ /* 0x003fea0003800000 */
[----:B------:R-:W-:-:S07]  /*02c0*/  MOV R14, 0x2e0 ;  /* 0x000002e0000e7802 */ /* 0x000fce0000000f00 */
[----:B------:R-:W-:Y:S05]  /*02d0*/  CALL.REL.NOINC `($__internal_0_$__cuda_sm20_sqrt_rn_f32_slowpath) ;  /* 0x0000000400287944 */ /* 0x000fea0003c00000 */
[----:B------:R-:W-:Y:S01]  /*02e0*/  IMAD.MOV.U32 R4, RZ, RZ, R9 ;  /* 0x000000ffff047224 */ /* 0x000fe200078e0009 */
[----:B------:R-:W-:Y:S06]  /*02f0*/  BRA `(.L_x_2) ;  /* 0x0000000000107947 */ /* 0x000fec0003800000 */
.L_x_1:
[----:B------:R-:W-:Y:S01]  /*0300*/  FMUL.FTZ R4, R9, R12 ;  /* 0x0000000c09047220 */ /* 0x000fe20000410000 */
[----:B------:R-:W-:-:S03]  /*0310*/  FMUL.FTZ R12, R12, 0.5 ;  /* 0x3f0000000c0c7820 */ /* 0x000fc60000410000 */
[----:B------:R-:W-:-:S04]  /*0320*/  FFMA R9, -R4, R4, R9 ;  /* 0x0000000404097223 */ /* 0x000fc80000000109 */
[----:B------:R-:W-:-:S07]  /*0330*/  FFMA R4, R9, R12, R4 ;  /* 0x0000000c09047223 */ /* 0x000fce0000000004 */
.L_x_2:
[----:B------:R-:W-:Y:S05]  /*0340*/  BSYNC.RECONVERGENT B0 ;  /* 0x0000000000007941 */ /* 0x000fea0003800200 */
.L_x_0:
[----:B------:R-:W0:Y:S01]  /*0350*/  MUFU.RCP R9, R4 ;  /* 0x0000000400097308 */ /* 0x000e220000001000 */
[----:B------:R-:W-:Y:S07]  /*0360*/  BSSY.RECONVERGENT B0, `(.L_x_3) ;  /* 0x000000b000007945 */ /* 0x000fee0003800200 */
[----:B------:R-:W1:Y:S01]  /*0370*/  FCHK P0, R3, R4 ;  /* 0x0000000403007302 */ /* 0x000e620000000000 */
[----:B0-----:R-:W-:-:S04]  /*0380*/  FFMA R10, R9, -R4, 1 ;  /* 0x3f800000090a7423 */ /* 0x001fc80000000804 */
[----:B------:R-:W-:-:S04]  /*0390*/  FFMA R10, R9, R10, R9 ;  /* 0x0000000a090a7223 */ /* 0x000fc80000000009 */
[----:B------:R-:W-:-:S04]  /*03a0*/  FFMA R9, R3, R10, RZ ;  /* 0x0000000a03097223 */ /* 0x000fc800000000ff */
[----:B------:R-:W-:-:S04]  /*03b0*/  FFMA R11, R9, -R4, R3 ;  /* 0x80000004090b7223 */ /* 0x000fc80000000003 */
[----:B------:R-:W-:Y:S01]  /*03c0*/  FFMA R9, R10, R11, R9 ;  /* 0x0000000b0a097223 */ /* 0x000fe20000000009 */
[----:B-1----:R-:W-:Y:S06]  /*03d0*/  @!P0 BRA `(.L_x_4) ;  /* 0x00000000000c8947 */ /* 0x002fec0003800000 */
[----:B------:R-:W-:-:S07]  /*03e0*/  MOV R12, 0x400 ;  /* 0x00000400000c7802 */ /* 0x000fce0000000f00 */
[----:B------:R-:W-:Y:S05]  /*03f0*/  CALL.REL.NOINC `($__internal_1_$__cuda_sm3x_div_rn_noftz_f32_slowpath) ;  /* 0x0000000400387944 */ /* 0x000fea0003c00000 */
[----:B------:R-:W-:-:S07]  /*0400*/  MOV R9, R3 ;  /* 0x0000000300097202 */ /* 0x000fce0000000f00 */
.L_x_4:
[----:B------:R-:W-:Y:S05]  /*0410*/  BSYNC.RECONVERGENT B0 ;  /* 0x0000000000007941 */ /* 0x000fea0003800200 */
.L_x_3:
        /* <DEDUP_REMOVED lines=9> */
[----:B------:R-:W-:Y:S02]  /*04b0*/  MOV R3, R0 ;  /* 0x0000000000037202 */ /* 0x000fe40000000f00 */
[----:B------:R-:W-:-:S07]  /*04c0*/  MOV R12, 0x4e0 ;  /* 0x000004e0000c7802 */ /* 0x000fce0000000f00 */
[----:B------:R-:W-:Y:S05]  /*04d0*/  CALL.REL.NOINC `($__internal_1_$__cuda_sm3x_div_rn_noftz_f32_slowpath) ;  /* 0x0000000400007944 */ /* 0x000fea0003c00000 */
[----:B------:R-:W-:-:S07]  /*04e0*/  IMAD.MOV.U32 R10, RZ, RZ, R3 ;  /* 0x000000ffff0a7224 */ /* 0x000fce00078e0003 */
.L_x_6:
[----:B------:R-:W-:Y:S05]  /*04f0*/  BSYNC.RECONVERGENT B0 ;  /* 0x0000000000007941 */ /* 0x000fea0003800200 */
.L_x_5:
        /* <DEDUP_REMOVED lines=12> */
[----:B------:R-:W-:-:S07]  /*05c0*/  MOV R0, R3 ;  /* 0x0000000300007202 */ /* 0x000fce0000000f00 */
.L_x_8:
[----:B------:R-:W-:Y:S05]  /*05d0*/  BSYNC.RECONVERGENT B0 ;  /* 0x0000000000007941 */ /* 0x000fea0003800200 */
.L_x_7:
[----:B------:R-:W-:Y:S01]  /*05e0*/  FADD R5, RZ, -R5 ;  /* 0x80000005ff057221 */ /* 0x000fe20000000000 */
[C---:B------:R-:W-:Y:S01]  /*05f0*/  FADD R4, R10.reuse, R10 ;  /* 0x0000000a0a047221 */ /* 0x040fe20000000000 */
[----:B------:R-:W-:Y:S01]  /*0600*/  FADD R6, RZ, -R6 ;  /* 0x80000006ff067221 */ /* 0x000fe20000000000 */
[----:B------:R-:W-:Y:S01]  /*0610*/  FMUL R10, R10, R10 ;  /* 0x0000000a0a0a7220 */ /* 0x000fe20000400000 */
[C---:B------:R-:W-:Y:S01]  /*0620*/  FMUL R13, R5.reuse, R5 ;  /* 0x00000005050d7220 */ /* 0x040fe20000400000 */
[----:B------:R-:W0:Y:S01]  /*0630*/  LDC.64 R2, c[0x0][0x380] ;  /* 0x0000e000ff027b82 */ /* 0x000e220000000a00 */
[----:B------:R-:W-:Y:S01]  /*0640*/  FMUL R11, R5, R4 ;  /* 0x00000004050b7220 */ /* 0x000fe20000400000 */
[----:B------:R-:W-:Y:S01]  /*0650*/  FADD R7, -R7, 2 ;  /* 0x4000000007077421 */ /* 0x000fe20000000100 */
[C---:B------:R-:W-:Y:S01]  /*0660*/  FFMA R5, R9.reuse, R9, R10 ;  /* 0x0000000909057223 */ /* 0x040fe2000000000a */
[----:B------:R-:W-:Y:S01]  /*0670*/  FFMA R4, R6, R6, R13 ;  /* 0x0000000606047223 */ /* 0x000fe2000000000d */
[----:B------:R-:W-:-:S02]  /*0680*/  FMUL R9, R9, -2 ;  /* 0xc000000009097820 */ /* 0x000fc40000400000 */
[----:B------:R-:W-:Y:S01]  /*0690*/  FFMA R5, R0, R0, R5 ;  /* 0x0000000000057223 */ /* 0x000fe20000000005 */
[----:B------:R-:W-:Y:S01]  /*06a0*/  FFMA R4, R7, R7, R4 ;  /* 0x0000000707047223 */ /* 0x000fe20000000004 */
[----:B------:R-:W-:Y:S01]  /*06b0*/  FFMA R6, R6, R9, -R11 ;  /* 0x0000000906067223 */ /* 0x000fe2000000080b */
[----:B------:R-:W-:Y:S01]  /*06c0*/  FADD R0, R0, R0 ;  /* 0x0000000000007221 */ /* 0x000fe20000000000 */
[----:B------:R-:W-:Y:S01]  /*06d0*/  FMUL R5, R5, -4 ;  /* 0xc080000005057820 */ /* 0x000fe20000400000 */
[----:B------:R-:W-:Y:S02]  /*06e0*/  FADD R4, R4, -1 ;  /* 0xbf80000004047421 */ /* 0x000fe40000000000 */
[----:B------:R-:W-:Y:S02]  /*06f0*/  FFMA R0, -R7, R0, R6 ;  /* 0x0000000007007223 */ /* 0x000fe40000000106 */
[----:B------:R-:W-:-:S04]  /*0700*/  FMUL R5, R4, R5 ;  /* 0x0000000504057220 */ /* 0x000fc80000400000 */
[----:B------:R-:W-:Y:S01]  /*0710*/  FFMA R5, R0, R0, R5 ;  /* 0x0000000000057223 */ /* 0x000fe20000000005 */
[----:B0-----:R-:W-:-:S04]  /*0720*/  IMAD.WIDE R2, R8, 0x4, R2 ;  /* 0x0000000408027825 */ /* 0x001fc800078e0202 */
[----:B------:R-:W-:-:S05]  /*0730*/  FSET.BF.GE.AND R5, R5, RZ, PT ;  /* 0x000000ff0505720a */ /* 0x000fca0003806000 */
[----:B------:R-:W-:Y:S04]  /*0740*/  STG.E desc[UR4][R2.64], R5 ;  /* 0x0000000502007986 */ /* 0x000fe8000c101904 */
[----:B------:R-:W-:Y:S04]  /*0750*/  STG.E desc[UR4][R2.64+0x4], R5 ;  /* 0x0000040502007986 */ /* 0x000fe8000c101904 */
[----:B------:R-:W-:Y:S01]  /*0760*/  STG.E desc[UR4][R2.64+0x8], R5 ;  /* 0x0000080502007986 */ /* 0x000fe2000c101904 */
[----:B------:R-:W-:Y:S05]  /*0770*/  EXIT ;  /* 0x000000000000794d */ /* 0x000fea0003800000 */
        .weak           $__internal_0_$__cuda_sm20_sqrt_rn_f32_slowpath
        .type           $__internal_0_$__cuda_sm20_sqrt_rn_f32_slowpath,@function
        .size           $__internal_0_$__cuda_sm20_sqrt_rn_f32_slowpath,($__internal_1_$__cuda_sm3x_div_rn_noftz_f32_slowpath - $__internal_0_$__cuda_sm20_sqrt_rn_f32_slowpath)
$__internal_0_$__cuda_sm20_sqrt_rn_f32_slowpath:
[----:B------:R-:W-:-:S13]  /*0780*/  LOP3.LUT P0, RZ, R9, 0x7fffffff, RZ, 0xc0, !PT ;  /* 0x7fffffff09ff7812 */ /* 0x000fda000780c0ff */
[----:B------:R-:W-:Y:S05]  /*0790*/  @!P0 BRA `(.L_x_9) ;  /* 0x0000000000448947 */ /* 0x000fea0003800000 */
[----:B------:R-:W-:Y:S01]  /*07a0*/  FSETP.GEU.FTZ.AND P0, PT, R9, RZ, PT ;  /* 0x000000ff0900720b */ /* 0x000fe20003f1e000 */
[----:B------:R-:W-:-:S12]  /*07b0*/  IMAD.MOV.U32 R4, RZ, RZ, R9 ;  /* 0x000000ffff047224 */ /* 0x000fd800078e0009 */
[----:B------:R-:W-:Y:S01]  /*07c0*/  @!P0 MOV R9, 0x7fffffff ;  /* 0x7fffffff00098802 */ /* 0x000fe20000000f00 */
[----:B------:R-:W-:Y:S06]  /*07d0*/  @!P0 BRA `(.L_x_9) ;  /* 0x0000000000348947 */ /* 0x000fec0003800000 */
[----:B------:R-:W-:-:S13]  /*07e0*/  FSETP.GTU.FTZ.AND P0, PT, |R4|, +INF , PT ;  /* 0x7f8000000400780b */ /* 0x000fda0003f1c200 */
[----:B------:R-:W-:Y:S01]  /*07f0*/  @P0 FADD.FTZ R9, R4, 1 ;  /* 0x3f80000004090421 */ /* 0x000fe20000010000 */
[----:B------:R-:W-:Y:S06]  /*0800*/  @P0 BRA `(.L_x_9) ;  /* 0x0000000000280947 */ /* 0x000fec0003800000 */
[----:B------:R-:W-:-:S13]  /*0810*/  FSETP.NEU.FTZ.AND P0, PT, |R4|, +INF , PT ;  /* 0x7f8000000400780b */ /* 0x000fda0003f1d200 */
[----:B------:R-:W-:-:S04]  /*0820*/  @P0 FFMA R10, R4, 1.84467440737095516160e+19, RZ ;  /* 0x5f800000040a0823 */ /* 0x000fc800000000ff */
[----:B------:R-:W0:Y:S02]  /*0830*/  @P0 MUFU.RSQ R9, R10 ;  /* 0x0000000a00090308 */ /* 0x000e240000001400 */
[----:B0-----:R-:W-:Y:S01]  /*0840*/  @P0 FMUL.FTZ R11, R10, R9 ;  /* 0x000000090a0b0220 */ /* 0x001fe20000410000 */
[----:B------:R-:W-:Y:S01]  /*0850*/  @P0 FMUL.FTZ R13, R9, 0.5 ;  /* 0x3f000000090d0820 */ /* 0x000fe20000410000 */
[----:B------:R-:W-:Y:S02]  /*0860*/  @!P0 MOV R9, R4 ;  /* 0x0000000400098202 */ /* 0x000fe40000000f00 */
[----:B------:R-:W-:-:S04]  /*0870*/  @P0 FADD.FTZ R12, -R11, -RZ ;  /* 0x800000ff0b0c0221 */ /* 0x000fc80000010100 */
[----:B------:R-:W-:-:S04]  /*0880*/  @P0 FFMA R12, R11, R12, R10 ;  /* 0x0000000c0b0c0223 */ /* 0x000fc8000000000a */
[----:B------:R-:W-:-:S04]  /*0890*/  @P0 FFMA R12, R12, R13, R11 ;  /* 0x0000000d0c0c0223 */ /* 0x000fc8000000000b */
[----:B------:R-:W-:-:S07]  /*08a0*/  @P0 FMUL.FTZ R9, R12, 2.3283064365386962891e-10 ;  /* 0x2f8000000c090820 */ /* 0x000fce0000410000 */
.L_x_9:
[----:B------:R-:W-:Y:S02]  /*08b0*/  HFMA2 R11, -RZ, RZ, 0, 0 ;  /* 0x00000000ff0b7431 */ /* 0x000fe400000001ff */
[----:B------:R-:W-:-:S04]  /*08c0*/  IMAD.MOV.U32 R10, RZ, RZ, R14 ;  /* 0x000000ffff0a7224 */ /* 0x000fc800078e000e */
[----:B------:R-:W-:Y:S05]  /*08d0*/  RET.REL.NODEC R10 `(_Z16get_pixel_colourPfP7CamData) ;  /* 0xfffffff40ac87950 */ /* 0x000fea0003c3ffff */
        .weak           $__internal_1_$__cuda_sm3x_div_rn_noftz_f32_slowpath
        .type           $__internal_1_$__cuda_sm3x_div_rn_noftz_f32_slowpath,@function
        .size           $__internal_1_$__cuda_sm3x_div_rn_noftz_f32_slowpath,(.L_x_23 - $__internal_1_$__cuda_sm3x_div_rn_noftz_f32_slowpath)
$__internal_1_$__cuda_sm3x_div_rn_noftz_f32_slowpath:
[----:B------:R-:W-:Y:S01]  /*08e0*/  SHF.R.U32.HI R13, RZ, 0x17, R4 ;  /* 0x00000017ff0d7819 */ /* 0x000fe20000011604 */
[----:B------:R-:W-:Y:S01]  /*08f0*/  BSSY.RECONVERGENT B1, `(.L_x_10) ;  /* 0x0000063000017945 */ /* 0x000fe20003800200 */
[----:B------:R-:W-:Y:S02]  /*0900*/  SHF.R.U32.HI R11, RZ, 0x17, R3 ;  /* 0x00000017ff0b7819 */ /* 0x000fe40000011603 */
[----:B------:R-:W-:Y:S02]  /*0910*/  LOP3.LUT R13, R13, 0xff, RZ, 0xc0, !PT ;  /* 0x000000ff0d0d7812 */ /* 0x000fe400078ec0ff */
[----:B------:R-:W-:Y:S02]  /*0920*/  LOP3.LUT R16, R11, 0xff, RZ, 0xc0, !PT ;  /* 0x000000ff0b107812 */ /* 0x000fe400078ec0ff */
[----:B------:R-:W-:Y:S02]  /*0930*/  IADD3 R17, PT, PT, R13, -0x1, RZ ;  /* 0xffffffff0d117810 */ /* 0x000fe40007ffe0ff */
[----:B------:R-:W-:Y:S01]  /*0940*/  MOV R14, R4 ;  /* 0x00000004000e7202 */ /* 0x000fe20000000f00 */
[----:B------:R-:W-:Y:S01]  /*0950*/  VIADD R15, R16, 0xffffffff ;  /* 0xffffffff100f7836 */ /* 0x000fe20000000000 */
[----:B------:R-:W-:-:S04]  /*0960*/  ISETP.GT.U32.AND P0, PT, R17, 0xfd, PT ;  /* 0x000000fd1100780c */ /* 0x000fc80003f04070 */
[----:B------:R-:W-:-:S13]  /*0970*/  ISETP.GT.U32.OR P0, PT, R15, 0xfd, P0 ;  /* 0x000000fd0f00780c */ /* 0x000fda0000704470 */
[----:B------:R-:W-:Y:S01]  /*0980*/  @!P0 MOV R11, RZ ;  /* 0x000000ff000b8202 */ /* 0x000fe20000000f00 */
[----:B------:R-:W-:Y:S06]  /*0990*/  @!P0 BRA `(.L_x_11) ;  /* 0x00000000005c8947 */ /* 0x000fec0003800000 */
[----:B------:R-:W-:Y:S02]  /*09a0*/  FSETP.GTU.FTZ.AND P0, PT, |R3|, +INF , PT ;  /* 0x7f8000000300780b */ /* 0x000fe40003f1c200 */
[----:B------:R-:W-:-:S04]  /*09b0*/  FSETP.GTU.FTZ.AND P1, PT, |R4|, +INF , PT ;  /* 0x7f8000000400780b */ /* 0x000fc80003f3c200 */
[----:B------:R-:W-:-:S13]  /*09c0*/  PLOP3.LUT P0, PT, P0, P1, PT, 0xf8, 0x8f ;  /* 0x00000000008f781c */ /* 0x000fda0000703f70 */
[----:B------:R-:W-:Y:S05]  /*09d0*/  @P0 BRA `(.L_x_12) ;  /* 0x00000004004c0947 */ /* 0x000fea0003800000 */
[----:B------:R-:W-:-:S13]  /*09e0*/  LOP3.LUT P0, RZ, R14, 0x7fffffff, R3, 0xc8, !PT ;  /* 0x7fffffff0eff7812 */ /* 0x000fda000780c803 */
[----:B------:R-:W-:Y:S05]  /*09f0*/  @!P0 BRA `(.L_x_13) ;  /* 0x00000004003c8947 */ /* 0x000fea0003800000 */
[C---:B------:R-:W-:Y:S02]  /*0a00*/  FSETP.NEU.FTZ.AND P2, PT, |R3|.reuse, +INF , PT ;  /* 0x7f8000000300780b */ /* 0x040fe40003f5d200 */
[----:B------:R-:W-:Y:S02]  /*0a10*/  FSETP.NEU.FTZ.AND P1, PT, |R4|, +INF , PT ;  /* 0x7f8000000400780b */ /* 0x000fe40003f3d200 */
[----:B------:R-:W-:-:S11]  /*0a20*/  FSETP.NEU.FTZ.AND P0, PT, |R3|, +INF , PT ;  /* 0x7f8000000300780b */ /* 0x000fd60003f1d200 */
[----:B------:R-:W-:Y:S05]  /*0a30*/  @!P1 BRA !P2, `(.L_x_13) ;  /* 0x00000004002c9947 */ /* 0x000fea0005000000 */
[----:B------:R-:W-:-:S04]  /*0a40*/  LOP3.LUT P2, RZ, R3, 0x7fffffff, RZ, 0xc0, !PT ;  /* 0x7fffffff03ff7812 */ /* 0x000fc8000784c0ff */
[----:B------:R-:W-:-:S13]  /*0a50*/  PLOP3.LUT P1, PT, P1, P2, PT, 0x2f, 0xf2 ;  /* 0x0000000000f2781c */ /* 0x000fda0000f24577 */
[----:B------:R-:W-:Y:S05]  /*0a60*/  @P1 BRA `(.L_x_14) ;  /* 0x0000000400181947 */ /* 0x000fea0003800000 */
[----:B------:R-:W-:-:S04]  /*0a70*/  LOP3.LUT P1, RZ, R14, 0x7fffffff, RZ, 0xc0, !PT ;  /* 0x7fffffff0eff7812 */ /* 0x000fc8000782c0ff */
[----:B------:R-:W-:-:S13]  /*0a80*/  PLOP3.LUT P0, PT, P0, P1, PT, 0x2f, 0xf2 ;  /* 0x0000000000f2781c */ /* 0x000fda0000702577 */
[----:B------:R-:W-:Y:S05]  /*0a90*/  @P0 BRA `(.L_x_15) ;  /* 0x0000000400000947 */ /* 0x000fea0003800000 */
[----:B------:R-:W-:Y:S02]  /*0aa0*/  ISETP.GE.AND P0, PT, R15, RZ, PT ;  /* 0x000000ff0f00720c */ /* 0x000fe40003f06270 */
[----:B------:R-:W-:-:S11]  /*0ab0*/  ISETP.GE.AND P1, PT, R17, RZ, PT ;  /* 0x000000ff1100720c */ /* 0x000fd60003f26270 */
[----:B------:R-:W-:Y:S01]  /*0ac0*/  @P0 MOV R11, RZ ;  /* 0x000000ff000b0202 */ /* 0x000fe20000000f00 */
[----:B------:R-:W-:Y:S02]  /*0ad0*/  @!P0 IMAD.MOV.U32 R11, RZ, RZ, -0x40 ;  /* 0xffffffc0ff0b8424 */ /* 0x000fe400078e00ff */
[----:B------:R-:W-:Y:S01]  /*0ae0*/  @!P0 FFMA R3, R3, 1.84467440737095516160e+19, RZ ;  /* 0x5f80000003038823 */ /* 0x000fe200000000ff */
[----:B------:R-:W-:Y:S02]  /*0af0*/  @!P1 FFMA R14, R4, 1.84467440737095516160e+19, RZ ;  /* 0x5f800000040e9823 */ /* 0x000fe400000000ff */
[----:B------:R-:W-:-:S07]  /*0b00*/  @!P1 IADD3 R11, PT, PT, R11, 0x40, RZ ;  /* 0x000000400b0b9810 */ /* 0x000fce0007ffe0ff */
.L_x_11:
[----:B------:R-:W-:Y:S01]  /*0b10*/  LEA R15, R13, 0xc0800000, 0x17 ;  /* 0xc08000000d0f7811 */ /* 0x000fe200078eb8ff */
[----:B------:R-:W-:Y:S01]  /*0b20*/  BSSY.RECONVERGENT B2, `(.L_x_16) ;  /* 0x0000036000027945 */ /* 0x000fe20003800200 */
[----:B------:R-:W-:Y:S02]  /*0b30*/  IADD3 R16, PT, PT, R16, -0x7f, RZ ;  /* 0xffffff8110107810 */ /* 0x000fe40007ffe0ff */
[----:B------:R-:W-:-:S03]  /*0b40*/  IADD3 R15, PT, PT, -R15, R14, RZ ;  /* 0x0000000e0f0f7210 */ /* 0x000fc60007ffe1ff */
[C---:B------:R-:W-:Y:S01]  /*0b50*/  IMAD R3, R16.reuse, -0x800000, R3 ;  /* 0xff80000010037824 */ /* 0x040fe200078e0203 */
[----:B------:R-:W0:Y:S01]  /*0b60*/  MUFU.RCP R14, R15 ;  /* 0x0000000f000e7308 */ /* 0x000e220000001000 */
[----:B------:R-:W-:Y:S01]  /*0b70*/  FADD.FTZ R18, -R15, -RZ ;  /* 0x800000ff0f127221 */ /* 0x000fe20000010100 */
[----:B------:R-:W-:-:S05]  /*0b80*/  IADD3 R16, PT, PT, R16, 0x7f, -R13 ;  /* 0x0000007f10107810 */ /* 0x000fca0007ffe80d */
[----:B------:R-:W-:Y:S02]  /*0b90*/  IMAD.IADD R16, R16, 0x1, R11 ;  /* 0x0000000110107824 */ /* 0x000fe400078e020b */
[----:B0-----:R-:W-:-:S04]  /*0ba0*/  FFMA R17, R14, R18, 1 ;  /* 0x3f8000000e117423 */ /* 0x001fc80000000012 */
[----:B------:R-:W-:-:S04]  /*0bb0*/  FFMA R14, R14, R17, R14 ;  /* 0x000000110e0e7223 */ /* 0x000fc8000000000e */
[----:B------:R-:W-:-:S04]  /*0bc0*/  FFMA R17, R3, R14, RZ ;  /* 0x0000000e03117223 */ /* 0x000fc800000000ff */
[----:B------:R-:W-:-:S04]  /*0bd0*/  FFMA R19, R18, R17, R3 ;  /* 0x0000001112137223 */ /* 0x000fc80000000003 */
[----:B------:R-:W-:-:S04]  /*0be0*/  FFMA R19, R14, R19, R17 ;  /* 0x000000130e137223 */ /* 0x000fc80000000011 */
[----:B------:R-:W-:-:S04]  /*0bf0*/  FFMA R18, R18, R19, R3 ;  /* 0x0000001312127223 */ /* 0x000fc80000000003 */
[----:B------:R-:W-:-:S05]  /*0c00*/  FFMA R3, R14, R18, R19 ;  /* 0x000000120e037223 */ /* 0x000fca0000000013 */
[----:B------:R-:W-:-:S04]  /*0c10*/  SHF.R.U32.HI R13, RZ, 0x17, R3 ;  /* 0x00000017ff0d7819 */ /* 0x000fc80000011603 */
[----:B------:R-:W-:-:S04]  /*0c20*/  LOP3.LUT R13, R13, 0xff, RZ, 0xc0, !PT ;  /* 0x000000ff0d0d7812 */ /* 0x000fc800078ec0ff */
[----:B------:R-:W-:-:S04]  /*0c30*/  IADD3 R15, PT, PT, R13, R16, RZ ;  /* 0x000000100d0f7210 */ /* 0x000fc80007ffe0ff */
[----:B------:R-:W-:-:S04]  /*0c40*/  IADD3 R11, PT, PT, R15, -0x1, RZ ;  /* 0xffffffff0f0b7810 */ /* 0x000fc80007ffe0ff */
[----:B------:R-:W-:-:S13]  /*0c50*/  ISETP.GE.U32.AND P0, PT, R11, 0xfe, PT ;  /* 0x000000fe0b00780c */ /* 0x000fda0003f06070 */
[----:B------:R-:W-:Y:S05]  /*0c60*/  @!P0 BRA `(.L_x_17) ;  /* 0x0000000000808947 */ /* 0x000fea0003800000 */
[----:B------:R-:W-:-:S13]  /*0c70*/  ISETP.GT.AND P0, PT, R15, 0xfe, PT ;  /* 0x000000fe0f00780c */ /* 0x000fda0003f04270 */
[----:B------:R-:W-:Y:S05]  /*0c80*/  @P0 BRA `(.L_x_18) ;  /* 0x00000000006c0947 */ /* 0x000fea0003800000 */
[----:B------:R-:W-:-:S13]  /*0c90*/  ISETP.GE.AND P0, PT, R15, 0x1, PT ;  /* 0x000000010f00780c */ /* 0x000fda0003f06270 */
[----:B------:R-:W-:Y:S05]  /*0ca0*/  @P0 BRA `(.L_x_19) ;  /* 0x0000000000740947 */ /* 0x000fea0003800000 */
[----:B------:R-:W-:Y:S02]  /*0cb0*/  ISETP.GE.AND P0, PT, R15, -0x18, PT ;  /* 0xffffffe80f00780c */ /* 0x000fe40003f06270 */
[----:B------:R-:W-:-:S11]  /*0cc0*/  LOP3.LUT R3, R3, 0x80000000, RZ, 0xc0, !PT ;  /* 0x8000000003037812 */ /* 0x000fd600078ec0ff */
[----:B------:R-:W-:Y:S05]  /*0cd0*/  @!P0 BRA `(.L_x_19) ;  /* 0x0000000000688947 */ /* 0x000fea0003800000 */
[CCC-:B------:R-:W-:Y:S01]  /*0ce0*/  FFMA.RZ R11, R14.reuse, R18.reuse, R19.reuse ;  /* 0x000000120e0b7223 */ /* 0x1c0fe2000000c013 */
[C---:B------:R-:W-:Y:S02]  /*0cf0*/  IADD3 R16, PT, PT, R15.reuse, 0x20, RZ ;  /* 0x000000200f107810 */ /* 0x040fe40007ffe0ff */
[----:B------:R-:W-:Y:S02]  /*0d00*/  ISETP.NE.AND P2, PT, R15, RZ, PT ;  /* 0x000000ff0f00720c */ /* 0x000fe40003f45270 */
[----:B------:R-:W-:Y:S01]  /*0d10*/  LOP3.LUT R13, R11, 0x7fffff, RZ, 0xc0, !PT ;  /* 0x007fffff0b0d7812 */ /* 0x000fe200078ec0ff */
[CCC-:B------:R-:W-:Y:S01]  /*0d20*/  FFMA.RP R11, R14.reuse, R18.reuse, R19.reuse ;  /* 0x000000120e0b7223 */ /* 0x1c0fe20000008013 */
[----:B------:R-:W-:Y:S01]  /*0d30*/  FFMA.RM R14, R14, R18, R19 ;  /* 0x000000120e0e7223 */ /* 0x000fe20000004013 */
[----:B------:R-:W-:Y:S01]  /*0d40*/  ISETP.NE.AND P1, PT, R15, RZ, PT ;  /* 0x000000ff0f00720c */ /* 0x000fe20003f25270 */
[----:B------:R-:W-:Y:S01]  /*0d50*/  IMAD.MOV R15, RZ, RZ, -R15 ;  /* 0x000000ffff0f7224 */ /* 0x000fe200078e0a0f */
[----:B------:R-:W-:-:S02]  /*0d60*/  LOP3.LUT R13, R13, 0x800000, RZ, 0xfc, !PT ;  /* 0x008000000d0d7812 */ /* 0x000fc400078efcff */
[----:B------:R-:W-:Y:S02]  /*0d70*/  FSETP.NEU.FTZ.AND P0, PT, R11, R14, PT ;  /* 0x0000000e0b00720b */ /* 0x000fe40003f1d000 */
[----:B------:R-:W-:Y:S02]  /*0d80*/  SHF.L.U32 R16, R13, R16, RZ ;  /* 0x000000100d107219 */ /* 0x000fe400000006ff */
[----:B------:R-:W-:Y:S02]  /*0d90*/  SEL R14, R15, RZ, P2 ;  /* 0x000000ff0f0e7207 */ /* 0x000fe40001000000 */
[----:B------:R-:W-:Y:S02]  /*0da0*/  ISETP.NE.AND P1, PT, R16, RZ, P1 ;  /* 0x000000ff1000720c */ /* 0x000fe40000f25270 */
[----:B------:R-:W-:Y:S02]  /*0db0*/  SHF.R.U32.HI R14, RZ, R14, R13 ;  /* 0x0000000eff0e7219 */ /* 0x000fe4000001160d */
[----:B------:R-:W-:-:S02]  /*0dc0*/  PLOP3.LUT P0, PT, P0, P1, PT, 0xf8, 0x8f ;  /* 0x00000000008f781c */ /* 0x000fc40000703f70 */
[----:B------:R-:W-:Y:S02]  /*0dd0*/  SHF.R.U32.HI R16, RZ, 0x1, R14 ;  /* 0x00000001ff107819 */ /* 0x000fe4000001160e */
[----:B------:R-:W-:-:S04]  /*0de0*/  SEL R11, RZ, 0x1, !P0 ;  /* 0x00000001ff0b7807 */ /* 0x000fc80004000000 */
[----:B------:R-:W-:-:S04]  /*0df0*/  LOP3.LUT R11, R11, 0x1, R16, 0xf8, !PT ;  /* 0x000000010b0b7812 */ /* 0x000fc800078ef810 */
[----:B------:R-:W-:-:S04]  /*0e00*/  LOP3.LUT R11, R11, R14, RZ, 0xc0, !PT ;  /* 0x0000000e0b0b7212 */ /* 0x000fc800078ec0ff */
[----:B------:R-:W-:-:S04]  /*0e10*/  IADD3 R16, PT, PT, R16, R11, RZ ;  /* 0x0000000b10107210 */ /* 0x000fc80007ffe0ff */
[----:B------:R-:W-:Y:S01]  /*0e20*/  LOP3.LUT R3, R16, R3, RZ, 0xfc, !PT ;  /* 0x0000000310037212 */ /* 0x000fe200078efcff */
[----:B------:R-:W-:Y:S06]  /*0e30*/  BRA `(.L_x_19) ;  /* 0x0000000000107947 */ /* 0x000fec0003800000 */
.L_x_18:
[----:B------:R-:W-:-:S04]  /*0e40*/  LOP3.LUT R3, R3, 0x80000000, RZ, 0xc0, !PT ;  /* 0x8000000003037812 */ /* 0x000fc800078ec0ff */
[----:B------:R-:W-:Y:S01]  /*0e50*/  LOP3.LUT R3, R3, 0x7f800000, RZ, 0xfc, !PT ;  /* 0x7f80000003037812 */ /* 0x000fe200078efcff */
[----:B------:R-:W-:Y:S06]  /*0e60*/  BRA `(.L_x_19) ;  /* 0x0000000000047947 */ /* 0x000fec0003800000 */
.L_x_17:
[----:B------:R-:W-:-:S07]  /*0e70*/  LEA R3, R16, R3, 0x17 ;  /* 0x0000000310037211 */ /* 0x000fce00078eb8ff */
.L_x_19:
[----:B------:R-:W-:Y:S05]  /*0e80*/  BSYNC.RECONVERGENT B2 ;  /* 0x0000000000027941 */ /* 0x000fea0003800200 */
.L_x_16:
[----:B------:R-:W-:Y:S05]  /*0e90*/  BRA `(.L_x_20) ;  /* 0x0000000000207947 */ /* 0x000fea0003800000 */
.L_x_15:
[----:B------:R-:W-:-:S04]  /*0ea0*/  LOP3.LUT R3, R14, 0x80000000, R3, 0x48, !PT ;  /* 0x800000000e037812 */ /* 0x000fc800078e4803 */
[----:B------:R-:W-:Y:S01]  /*0eb0*/  LOP3.LUT R3, R3, 0x7f800000, RZ, 0xfc, !PT ;  /* 0x7f80000003037812 */ /* 0x000fe200078efcff */
[----:B------:R-:W-:Y:S06]  /*0ec0*/  BRA `(.L_x_20) ;  /* 0x0000000000147947 */ /* 0x000fec0003800000 */
.L_x_14:
[----:B------:R-:W-:Y:S01]  /*0ed0*/  LOP3.LUT R3, R14, 0x80000000, R3, 0x48, !PT ;  /* 0x800000000e037812 */ /* 0x000fe200078e4803 */
[----:B------:R-:W-:Y:S06]  /*0ee0*/  BRA `(.L_x_20) ;  /* 0x00000000000c7947 */ /* 0x000fec0003800000 */
.L_x_13:
[----:B------:R-:W0:Y:S01]  /*0ef0*/  MUFU.RSQ R3, -QNAN ;  /* 0xffc0000000037908 */ /* 0x000e220000001400 */
[----:B------:R-:W-:Y:S05]  /*0f00*/  BRA `(.L_x_20) ;  /* 0x0000000000047947 */ /* 0x000fea0003800000 */
.L_x_12:
[----:B------:R-:W-:-:S07]  /*0f10*/  FADD.FTZ R3, R3, R4 ;  /* 0x0000000403037221 */ /* 0x000fce0000010000 */
.L_x_20:
[----:B------:R-:W-:Y:S05]  /*0f20*/  BSYNC.RECONVERGENT B1 ;  /* 0x0000000000017941 */ /* 0x000fea0003800200 */
.L_x_10:
[----:B------:R-:W-:-:S04]  /*0f30*/  HFMA2 R13, -RZ, RZ, 0, 0 ;  /* 0x00000000ff0d7431 */ /* 0x000fc800000001ff */
[----:B0-----:R-:W-:Y:S05]  /*0f40*/  RET.REL.NODEC R12 `(_Z16get_pixel_colourPfP7CamData) ;  /* 0xfffffff00c2c7950 */ /* 0x001fea0003c3ffff */
.L_x_21:
[----:B------:R-:W-:-:S00]  /*0f50*/  BRA `(.L_x_21) ;  /* 0xfffffffc00fc7947 */ /* 0x000fc0000383ffff */
[----:B------:R-:W-:-:S00]  /*0f60*/  NOP ;  /* 0x0000000000007918 */ /* 0x000fc00000000000 */
        /* <DEDUP_REMOVED lines=9> */
.L_x_23:


//--------------------- .nv.shared.reserved.0     --------------------------
	.section	.nv.shared.reserved.0,"aw",@nobits
	.weak		__nv_reservedSMEM_offset_0_alias
	.size		__nv_reservedSMEM_offset_0_alias, 0, 64
	.other		__nv_reservedSMEM_offset_0_alias,@"STO_CUDA_RESERVED_SHARED STV_DEFAULT"
__nv_reservedSMEM_offset_0_alias:
	.zero		0
	.zero		64


//--------------------- .nv.constant0._Z16get_pixel_colourPfP7CamData --------------------------
	.section	.nv.constant0._Z16get_pixel_colourPfP7CamData,"a",@progbits
	.sectionflags	@""
	.align	4
.nv.constant0._Z16get_pixel_colourPfP7CamData:
	.zero		912


//--------------------- SYMBOLS --------------------------

	.type		.nv.reservedSmem.offset0,@object
	.size		.nv.reservedSmem.offset0,0x4
